	.headerflags	@"EF_CUDA_TEXMODE_UNIFIED EF_CUDA_64BIT_ADDRESS EF_CUDA_ACCELERATORS EF_CUDA_SM90 EF_CUDA_VIRTUAL_SM(EF_CUDA_SM90)"
	.elftype	@"ET_EXEC"


//--------------------- .nv.info                  --------------------------
	.section	.nv.info,"",@"SHT_CUDA_INFO"
	.align	4


	//----- nvinfo : EIATTR_REGCOUNT
	.align		4
        /*0000*/ 	.byte	0x04, 0x2f
        /*0002*/ 	.short	(.L_3 - .L_2)
	.align		4
.L_2:
        /*0004*/ 	.word	index@(triton_poi_fused__native_batch_norm_legit_no_training_10)
        /*0008*/ 	.word	0x00000012


	//----- nvinfo : EIATTR_MIN_STACK_SIZE
	.align		4
.L_3:
        /*000c*/ 	.byte	0x04, 0x12
        /*000e*/ 	.short	(.L_5 - .L_4)
	.align		4
.L_4:
        /*0010*/ 	.word	index@(triton_poi_fused__native_batch_norm_legit_no_training_10)
        /*0014*/ 	.word	0x00000000


	//----- nvinfo : EIATTR_FRAME_SIZE
	.align		4
.L_5:
        /*0018*/ 	.byte	0x04, 0x11
        /*001a*/ 	.short	(.L_7 - .L_6)
	.align		4
.L_6:
        /*001c*/ 	.word	index@(triton_poi_fused__native_batch_norm_legit_no_training_10)
        /*0020*/ 	.word	0x00000000


	//----- nvinfo : EIATTR_MIN_STACK_SIZE
	.align		4
.L_7:
        /*0024*/ 	.byte	0x04, 0x12
        /*0026*/ 	.short	(.L_9 - .L_8)
	.align		4
.L_8:
        /*0028*/ 	.word	index@(triton_poi_fused__native_batch_norm_legit_no_training_10)
        /*002c*/ 	.word	0x00000000
.L_9:


//--------------------- .nv.info.triton_poi_fused__native_batch_norm_legit_no_training_10 --------------------------
	.section	.nv.info.triton_poi_fused__native_batch_norm_legit_no_training_10,"",@"SHT_CUDA_INFO"
	.sectionflags	@""
	.align	4


	//----- nvinfo : EIATTR_CUDA_API_VERSION
	.align		4
        /*0000*/ 	.byte	0x04, 0x37
        /*0002*/ 	.short	(.L_11 - .L_10)
.L_10:
        /*0004*/ 	.word	0x0000007c


	//----- nvinfo : EIATTR_KPARAM_INFO
	.align		4
.L_11:
        /*0008*/ 	.byte	0x04, 0x17
        /*000a*/ 	.short	(.L_13 - .L_12)
.L_12:
        /*000c*/ 	.word	0x00000000
        /*0010*/ 	.short	0x0006
        /*0012*/ 	.short	0x0030
        /*0014*/ 	.byte	0x00, 0xf0, 0x11, 0x00


	//----- nvinfo : EIATTR_KPARAM_INFO
	.align		4
.L_13:
        /*0018*/ 	.byte	0x04, 0x17
        /*001a*/ 	.short	(.L_15 - .L_14)
.L_14:
        /*001c*/ 	.word	0x00000000
        /*0020*/ 	.short	0x0005
        /*0022*/ 	.short	0x0028
        /*0024*/ 	.byte	0x00, 0xf4, 0x21, 0x00


	//----- nvinfo : EIATTR_KPARAM_INFO
	.align		4
.L_15:
        /*0028*/ 	.byte	0x04, 0x17
        /*002a*/ 	.short	(.L_17 - .L_16)
.L_16:
        /*002c*/ 	.word	0x00000000
        /*0030*/ 	.short	0x0004
        /*0032*/ 	.short	0x0020
        /*0034*/ 	.byte	0x00, 0xf4, 0x21, 0x00


	//----- nvinfo : EIATTR_KPARAM_INFO
	.align		4
.L_17:
        /*0038*/ 	.byte	0x04, 0x17
        /*003a*/ 	.short	(.L_19 - .L_18)
.L_18:
        /*003c*/ 	.word	0x00000000
        /*0040*/ 	.short	0x0003
        /*0042*/ 	.short	0x0018
        /*0044*/ 	.byte	0x00, 0xf4, 0x21, 0x00


	//----- nvinfo : EIATTR_KPARAM_INFO
	.align		4
.L_19:
        /*0048*/ 	.byte	0x04, 0x17
        /*004a*/ 	.short	(.L_21 - .L_20)
.L_20:
        /*004c*/ 	.word	0x00000000
        /*0050*/ 	.short	0x0002
        /*0052*/ 	.short	0x0010
        /*0054*/ 	.byte	0x00, 0xf4, 0x21, 0x00


	//----- nvinfo : EIATTR_KPARAM_INFO
	.align		4
.L_21:
        /*0058*/ 	.byte	0x04, 0x17
        /*005a*/ 	.short	(.L_23 - .L_22)
.L_22:
        /*005c*/ 	.word	0x00000000
        /*0060*/ 	.short	0x0001
        /*0062*/ 	.short	0x0008
        /*0064*/ 	.byte	0x00, 0xf4, 0x21, 0x00


	//----- nvinfo : EIATTR_KPARAM_INFO
	.align		4
.L_23:
        /*0068*/ 	.byte	0x04, 0x17
        /*006a*/ 	.short	(.L_25 - .L_24)
.L_24:
        /*006c*/ 	.word	0x00000000
        /*0070*/ 	.short	0x0000
        /*0072*/ 	.short	0x0000
        /*0074*/ 	.byte	0x00, 0xf4, 0x21, 0x00


	//----- nvinfo : EIATTR_SPARSE_MMA_MASK
	.align		4
.L_25:
        /*0078*/ 	.byte	0x03, 0x50
        /*007a*/ 	.short	0x0000


	//----- nvinfo : EIATTR_MAXREG_COUNT
	.align		4
        /*007c*/ 	.byte	0x03, 0x1b
        /*007e*/ 	.short	0x00ff


	//----- nvinfo : EIATTR_EXIT_INSTR_OFFSETS
	.align		4
        /*0080*/ 	.byte	0x04, 0x1c
        /*0082*/ 	.short	(.L_27 - .L_26)


	//   ....[0]....
.L_26:
        /*0084*/ 	.word	0x00000380


	//----- nvinfo : EIATTR_REQNTID
	.align		4
.L_27:
        /*0088*/ 	.byte	0x04, 0x10
        /*008a*/ 	.short	(.L_29 - .L_28)
.L_28:
        /*008c*/ 	.word	0x00000080
        /*0090*/ 	.word	0x00000001
        /*0094*/ 	.word	0x00000001


	//----- nvinfo : EIATTR_CBANK_PARAM_SIZE
	.align		4
.L_29:
        /*0098*/ 	.byte	0x03, 0x19
        /*009a*/ 	.short	0x0034


	//----- nvinfo : EIATTR_PARAM_CBANK
	.align		4
        /*009c*/ 	.byte	0x04, 0x0a
        /*009e*/ 	.short	(.L_31 - .L_30)
	.align		4
.L_30:
        /*00a0*/ 	.word	index@(.nv.constant0.triton_poi_fused__native_batch_norm_legit_no_training_10)
        /*00a4*/ 	.short	0x0210
        /*00a6*/ 	.short	0x0034


	//----- nvinfo : EIATTR_SW_WAR
	.align		4
.L_31:
        /*00a8*/ 	.byte	0x04, 0x36
        /*00aa*/ 	.short	(.L_33 - .L_32)
.L_32:
        /*00ac*/ 	.word	0x00000008
.L_33:


//--------------------- .nv.callgraph             --------------------------
	.section	.nv.callgraph,"",@"SHT_CUDA_CALLGRAPH"
	.align	4
	.sectionentsize	8
	.align		4
        /*0000*/ 	.word	0x00000000
	.align		4
        /*0004*/ 	.word	0xffffffff
	.align		4
        /*0008*/ 	.word	0x00000000
	.align		4
        /*000c*/ 	.word	0xfffffffe
	.align		4
        /*0010*/ 	.word	0x00000000
	.align		4
        /*0014*/ 	.word	0xfffffffd
	.align		4
        /*0018*/ 	.word	0x00000000
	.align		4
        /*001c*/ 	.word	0xfffffffc


//--------------------- .nv.constant4             --------------------------
	.section	.nv.constant4,"a",@progbits
	.align	8
	.align		8
.nv.constant4:
        /*0000*/ 	.dword	_$_str
	.align		8
        /*0008*/ 	.dword	_$_str_$_2


//--------------------- .text.triton_poi_fused__native_batch_norm_legit_no_training_10 --------------------------
	.section	.text.triton_poi_fused__native_batch_norm_legit_no_training_10,"ax",@progbits
	.align	128
        .global         triton_poi_fused__native_batch_norm_legit_no_training_10
        .type           triton_poi_fused__native_batch_norm_legit_no_training_10,@function
        .size           triton_poi_fused__native_batch_norm_legit_no_training_10,(.L_x_1 - triton_poi_fused__native_batch_norm_legit_no_training_10)
        .other          triton_poi_fused__native_batch_norm_legit_no_training_10,@"STO_CUDA_ENTRY STV_DEFAULT"
triton_poi_fused__native_batch_norm_legit_no_training_10:
.text.triton_poi_fused__native_batch_norm_legit_no_training_10:
[----:B------:R-:W-:Y:S01]  /*0000*/  LDC R1, c[0x0][0x28] ;  /* 0x00000a00ff017b82 */ /* 0x000fe20000000800 */
[----:B------:R-:W1:Y:S07]  /*0010*/  S2R R0, SR_TID.X ;  /* 0x0000000000007919 */ /* 0x000e6e0000002100 */
[----:B------:R-:W2:Y:S01]  /*0020*/  LDC.64 R2, c[0x0][0x220] ;  /* 0x00008800ff027b82 */ /* 0x000ea20000000a00 */
[----:B------:R-:W-:Y:S01]  /*0030*/  ULDC.64 UR4, c[0x0][0x208] ;  /* 0x0000820000047ab9 */ /* 0x000fe20000000a00 */
[----:B------:R-:W3:Y:S06]  /*0040*/  S2R R5, SR_CTAID.X ;  /* 0x0000000000057919 */ /* 0x000eec0000002500 */
[----:B------:R-:W4:Y:S08]  /*0050*/  LDC.64 R6, c[0x0][0x218] ;  /* 0x00008600ff067b82 */ /* 0x000f300000000a00 */
[----:B------:R-:W5:Y:S08]  /*0060*/  LDC.64 R8, c[0x0][0x228] ;  /* 0x00008a00ff087b82 */ /* 0x000f700000000a00 */
[----:B------:R-:W5:Y:S01]  /*0070*/  LDC.64 R10, c[0x0][0x230] ;  /* 0x00008c00ff0a7b82 */ /* 0x000f620000000a00 */
[----:B-1----:R-:W-:-:S04]  /*0080*/  SHF.L.U32 R0, R0, 0x1, RZ ;  /* 0x0000000100007819 */ /* 0x002fc800000006ff */
[----:B------:R-:W-:-:S04]  /*0090*/  LOP3.LUT R0, R0, 0xfe, RZ, 0xc0, !PT ;  /* 0x000000fe00007812 */ /* 0x000fc800078ec0ff */
[----:B---3--:R-:W-:-:S05]  /*00a0*/  LEA R0, R5, R0, 0x8 ;  /* 0x0000000005007211 */ /* 0x008fca00078e40ff */
[----:B------:R-:W-:-:S05]  /*00b0*/  IMAD.HI R4, R0, 0x2aaaaaab, RZ ;  /* 0x2aaaaaab00047827 */ /* 0x000fca00078e02ff */
[----:B------:R-:W-:-:S04]  /*00c0*/  SHF.R.U32.HI R5, RZ, 0x1f, R4 ;  /* 0x0000001fff057819 */ /* 0x000fc80000011604 */
[----:B------:R-:W-:-:S05]  /*00d0*/  LEA.HI R5, R4, R5, RZ, 0x1d ;  /* 0x0000000504057211 */ /* 0x000fca00078fe8ff */
[----:B------:R-:W-:Y:S02]  /*00e0*/  IMAD R13, R5, -0x30, R0 ;  /* 0xffffffd0050d7824 */ /* 0x000fe400078e0200 */
[----:B------:R-:W1:Y:S02]  /*00f0*/  LDC.64 R4, c[0x0][0x210] ;  /* 0x00008400ff047b82 */ /* 0x000e640000000a00 */
[----:B--2---:R-:W-:-:S06]  /*0100*/  IMAD.WIDE R2, R13, 0x4, R2 ;  /* 0x000000040d027825 */ /* 0x004fcc00078e0202 */
[----:B------:R-:W2:Y:S01]  /*0110*/  LDG.E.EL.64 R2, desc[UR4][R2.64] ;  /* 0x0000000402027981 */ /* 0x000ea2000c2e1b00 */
[----:B----4-:R-:W-:-:S06]  /*0120*/  IMAD.WIDE R6, R13, 0x4, R6 ;  /* 0x000000040d067825 */ /* 0x010fcc00078e0206 */
[----:B------:R-:W3:Y:S01]  /*0130*/  LDG.E.EL.64 R6, desc[UR4][R6.64] ;  /* 0x0000000406067981 */ /* 0x000ee2000c2e1b00 */
[----:B-1----:R-:W-:-:S06]  /*0140*/  IMAD.WIDE R4, R0, 0x4, R4 ;  /* 0x0000000400047825 */ /* 0x002fcc00078e0204 */
[----:B------:R-:W3:Y:S01]  /*0150*/  LDG.E.64 R4, desc[UR4][R4.64] ;  /* 0x0000000404047981 */ /* 0x000ee2000c1e1b00 */
[----:B-----5:R-:W-:-:S04]  /*0160*/  IMAD.WIDE R8, R13, 0x4, R8 ;  /* 0x000000040d087825 */ /* 0x020fc800078e0208 */
[----:B0-----:R-:W-:Y:S02]  /*0170*/  IMAD.WIDE R10, R13, 0x4, R10 ;  /* 0x000000040d0a7825 */ /* 0x001fe400078e020a */
[----:B------:R-:W4:Y:S04]  /*0180*/  LDG.E.EL.64 R8, desc[UR4][R8.64] ;  /* 0x0000000408087981 */ /* 0x000f28000c2e1b00 */
[----:B------:R-:W4:Y:S01]  /*0190*/  LDG.E.EL.64 R10, desc[UR4][R10.64] ;  /* 0x000000040a0a7981 */ /* 0x000f22000c2e1b00 */
[----:B------:R-:W-:Y:S01]  /*01a0*/  HFMA2.MMA R15, -RZ, RZ, 1.625, 0 ;  /* 0x3e800000ff0f7435 */ /* 0x000fe200000001ff */
[----:B--2---:R-:W-:Y:S01]  /*01b0*/  FADD R2, R2, 9.9999997473787516356e-06 ;  /* 0x3727c5ac02027421 */ /* 0x004fe20000000000 */
[----:B------:R-:W-:-:S03]  /*01c0*/  FADD R12, R3, 9.9999997473787516356e-06 ;  /* 0x3727c5ac030c7421 */ /* 0x000fc60000000000 */
[----:B------:R0:W1:Y:S08]  /*01d0*/  MUFU.SQRT R13, R2 ;  /* 0x00000002000d7308 */ /* 0x0000700000002000 */
[----:B------:R-:W2:Y:S01]  /*01e0*/  MUFU.SQRT R14, R12 ;  /* 0x0000000c000e7308 */ /* 0x000ea20000002000 */
[----:B0-----:R-:W0:Y:S01]  /*01f0*/  LDC.64 R2, c[0x0][0x238] ;  /* 0x00008e00ff027b82 */ /* 0x001e220000000a00 */
[----:B-1----:R-:W-:-:S02]  /*0200*/  FSETP.GT.AND P0, PT, R13, 8.50705917302346158658e+37, PT ;  /* 0x7e8000000d00780b */ /* 0x002fc40003f04000 */
[----:B------:R-:W-:Y:S02]  /*0210*/  FSETP.GEU.AND P2, PT, R13, 1.175494350822287508e-38, PT ;  /* 0x008000000d00780b */ /* 0x000fe40003f4e000 */
[C---:B--2---:R-:W-:Y:S02]  /*0220*/  FSETP.GT.AND P1, PT, R14.reuse, 8.50705917302346158658e+37, PT ;  /* 0x7e8000000e00780b */ /* 0x044fe40003f24000 */
[----:B------:R-:W-:-:S07]  /*0230*/  FSETP.GEU.AND P3, PT, R14, 1.175494350822287508e-38, PT ;  /* 0x008000000e00780b */ /* 0x000fce0003f6e000 */
[----:B------:R-:W-:-:S04]  /*0240*/  @P0 FMUL R13, R13, 0.25 ;  /* 0x3e8000000d0d0820 */ /* 0x000fc80000400000 */
[----:B------:R-:W-:Y:S01]  /*0250*/  @!P2 FMUL R13, R13, 16777216 ;  /* 0x4b8000000d0da820 */ /* 0x000fe20000400000 */
[----:B------:R-:W-:-:S04]  /*0260*/  @P1 FMUL R14, R14, 0.25 ;  /* 0x3e8000000e0e1820 */ /* 0x000fc80000400000 */
[----:B------:R-:W-:Y:S01]  /*0270*/  @!P3 FMUL R14, R14, 16777216 ;  /* 0x4b8000000e0eb820 */ /* 0x000fe20000400000 */
[----:B------:R-:W1:Y:S01]  /*0280*/  MUFU.RCP R13, R13 ;  /* 0x0000000d000d7308 */ /* 0x000e620000001000 */
[----:B------:R-:W-:-:S07]  /*0290*/  FSEL R12, R15, 1, P0 ;  /* 0x3f8000000f0c7808 */ /* 0x000fce0000000000 */
[----:B------:R-:W2:Y:S01]  /*02a0*/  MUFU.RCP R14, R14 ;  /* 0x0000000e000e7308 */ /* 0x000ea20000001000 */
[----:B------:R-:W-:Y:S01]  /*02b0*/  FSEL R15, R15, 1, P1 ;  /* 0x3f8000000f0f7808 */ /* 0x000fe20000800000 */
[----:B------:R-:W-:Y:S01]  /*02c0*/  @!P2 FMUL R12, R12, 16777216 ;  /* 0x4b8000000c0ca820 */ /* 0x000fe20000400000 */
[----:B---3--:R-:W-:-:S03]  /*02d0*/  FADD R4, R4, -R6 ;  /* 0x8000000604047221 */ /* 0x008fc60000000000 */
[----:B------:R-:W-:Y:S01]  /*02e0*/  @!P3 FMUL R15, R15, 16777216 ;  /* 0x4b8000000f0fb820 */ /* 0x000fe20000400000 */
[----:B------:R-:W-:Y:S01]  /*02f0*/  FADD R5, R5, -R7 ;  /* 0x8000000705057221 */ /* 0x000fe20000000000 */
[----:B-1----:R-:W-:Y:S02]  /*0300*/  FMUL R13, R13, R12 ;  /* 0x0000000c0d0d7220 */ /* 0x002fe40000400000 */
[----:B--2---:R-:W-:Y:S02]  /*0310*/  FMUL R6, R14, R15 ;  /* 0x0000000f0e067220 */ /* 0x004fe40000400000 */
[----:B------:R-:W-:Y:S02]  /*0320*/  FMUL R13, R4, R13 ;  /* 0x0000000d040d7220 */ /* 0x000fe40000400000 */
[----:B------:R-:W-:Y:S01]  /*0330*/  FMUL R6, R5, R6 ;  /* 0x0000000605067220 */ /* 0x000fe20000400000 */
[----:B0-----:R-:W-:-:S04]  /*0340*/  IMAD.WIDE R2, R0, 0x4, R2 ;  /* 0x0000000400027825 */ /* 0x001fc800078e0202 */
[----:B----4-:R-:W-:Y:S01]  /*0350*/  FFMA R8, R8, R13, R10 ;  /* 0x0000000d08087223 */ /* 0x010fe2000000000a */
[----:B------:R-:W-:-:S05]  /*0360*/  FFMA R9, R9, R6, R11 ;  /* 0x0000000609097223 */ /* 0x000fca000000000b */
[----:B------:R-:W-:Y:S01]  /*0370*/  STG.E.64 desc[UR4][R2.64], R8 ;  /* 0x0000000802007986 */ /* 0x000fe2000c101b04 */
[----:B------:R-:W-:Y:S05]  /*0380*/  EXIT ;  /* 0x000000000000794d */ /* 0x000fea0003800000 */
.L_x_0:
[----:B------:R-:W-:-:S00]  /*0390*/  BRA `(.L_x_0) ;  /* 0xfffffffc00fc7947 */ /* 0x000fc0000383ffff */
[----:B------:R-:W-:-:S00]  /*03a0*/  NOP ;  /* 0x0000000000007918 */ /* 0x000fc00000000000 */
        /* <DEDUP_REMOVED lines=13> */
.L_x_1:


//--------------------- .nv.global.init           --------------------------
	.section	.nv.global.init,"aw",@progbits
.nv.global.init:
	.type		_$_str,@object
	.size		_$_str,(_$_str_$_2 - _$_str)
_$_str:
        /*0000*/ 	.byte	0x5f, 0x5f, 0x43, 0x55, 0x44, 0x41, 0x5f, 0x46, 0x54, 0x5a, 0x00
	.type		_$_str_$_2,@object
	.size		_$_str_$_2,(.L_1 - _$_str_$_2)
_$_str_$_2:
        /*000b*/ 	.byte	0x5f, 0x5f, 0x43, 0x55, 0x44, 0x41, 0x5f, 0x50, 0x52, 0x45, 0x43, 0x5f, 0x53, 0x51, 0x52, 0x54
        /*001b*/ 	.byte	0x00
.L_1:


//--------------------- .nv.constant0.triton_poi_fused__native_batch_norm_legit_no_training_10 --------------------------
	.section	.nv.constant0.triton_poi_fused__native_batch_norm_legit_no_training_10,"a",@progbits
	.sectionflags	@""
	.align	4
.nv.constant0.triton_poi_fused__native_batch_norm_legit_no_training_10:
	.zero		580
